//
// Generated by NVIDIA NVVM Compiler
//
// Compiler Build ID: CL-36424714
// Cuda compilation tools, release 13.0, V13.0.88
// Based on NVVM 20.0.0
//

.version 9.0
.target sm_100
.address_size 64

	// .globl	_Z13stepBoardCudaPiS_

.visible .entry _Z13stepBoardCudaPiS_(
	.param .u64 .ptr .align 1 _Z13stepBoardCudaPiS__param_0,
	.param .u64 .ptr .align 1 _Z13stepBoardCudaPiS__param_1
)
{
	.reg .pred 	%p<26>;
	.reg .b32 	%r<43>;
	.reg .b64 	%rd<13>;

	ld.param.u64 	%rd5, [_Z13stepBoardCudaPiS__param_0];
	ld.param.u64 	%rd4, [_Z13stepBoardCudaPiS__param_1];
	cvta.to.global.u64 	%rd1, %rd5;
	mov.u32 	%r1, %ctaid.x;
	mov.u32 	%r2, %tid.x;
	setp.eq.s32 	%p3, %r1, 0;
	mad.lo.s32 	%r3, %r1, 10, %r2;
	mul.wide.u32 	%rd6, %r3, 4;
	add.s64 	%rd2, %rd1, %rd6;
	add.s32 	%r21, %r3, -10;
	mul.wide.s32 	%rd7, %r21, 4;
	add.s64 	%rd3, %rd1, %rd7;
	mov.b32 	%r39, 0;
	@%p3 bra 	$L__BB0_2;
	ld.global.u32 	%r39, [%rd3];
	setp.gt.u32 	%p5, %r1, 8;
	mov.pred 	%p24, 0;
	@%p5 bra 	$L__BB0_3;
$L__BB0_2:
	ld.global.u32 	%r22, [%rd2+40];
	add.s32 	%r39, %r22, %r39;
	mov.pred 	%p24, -1;
$L__BB0_3:
	setp.eq.s32 	%p7, %r2, 0;
	@%p7 bra 	$L__BB0_5;
	add.s32 	%r23, %r3, -1;
	mul.wide.u32 	%rd8, %r23, 4;
	add.s64 	%rd9, %rd1, %rd8;
	ld.global.u32 	%r24, [%rd9];
	add.s32 	%r39, %r24, %r39;
	setp.gt.u32 	%p9, %r2, 8;
	mov.pred 	%p25, 0;
	@%p9 bra 	$L__BB0_6;
$L__BB0_5:
	ld.global.u32 	%r25, [%rd2+4];
	add.s32 	%r39, %r25, %r39;
	mov.pred 	%p25, -1;
$L__BB0_6:
	setp.eq.s32 	%p11, %r1, 0;
	setp.eq.s32 	%p12, %r2, 0;
	or.pred  	%p13, %p11, %p12;
	@%p13 bra 	$L__BB0_8;
	ld.global.u32 	%r26, [%rd3+-4];
	add.s32 	%r39, %r26, %r39;
$L__BB0_8:
	setp.eq.s32 	%p14, %r1, 0;
	not.pred 	%p15, %p25;
	or.pred  	%p16, %p14, %p15;
	@%p16 bra 	$L__BB0_10;
	ld.global.u32 	%r27, [%rd3+4];
	add.s32 	%r39, %r27, %r39;
$L__BB0_10:
	setp.eq.s32 	%p17, %r2, 0;
	not.pred 	%p18, %p24;
	or.pred  	%p19, %p17, %p18;
	@%p19 bra 	$L__BB0_12;
	ld.global.u32 	%r28, [%rd2+36];
	add.s32 	%r39, %r28, %r39;
$L__BB0_12:
	and.pred  	%p20, %p24, %p25;
	not.pred 	%p21, %p20;
	@%p21 bra 	$L__BB0_14;
	ld.global.u32 	%r29, [%rd2+44];
	add.s32 	%r39, %r29, %r39;
$L__BB0_14:
	ld.global.u32 	%r30, [%rd2];
	setp.eq.s32 	%p22, %r30, 0;
	and.b32  	%r31, %r39, -2;
	selp.b32 	%r32, %r39, %r31, %p22;
	selp.b32 	%r33, 3, 2, %p22;
	cvta.to.global.u64 	%rd10, %rd4;
	setp.eq.s32 	%p23, %r32, %r33;
	selp.u32 	%r34, 1, 0, %p23;
	add.s64 	%rd12, %rd10, %rd6;
	st.global.u32 	[%rd12], %r34;
	ret;

}


// ===== COMPILED SASS (sm_100) =====

	.target	sm_100

	.elftype	@"ET_EXEC"


//--------------------- .note.nv.tkinfo           --------------------------
	.section	.note.nv.tkinfo,"",@"SHT_NOTE"
	.sectionflags	@"SHF_NOTE_NV_TKINFO"
	.tkinfo
        /*0018*/ 	.word	0x00000002
        /*0030*/ 	.string	""
        /*0030*/ 	.string	"ptxas"
        /*0030*/ 	.string	"Cuda compilation tools, release 13.0, V13.0.88"
        /*0030*/ 	.string	"Build cuda_13.0.r13.0/compiler.36424714_0"
        /*0030*/ 	.string	"-arch sm_100 -m 64 "



//--------------------- .note.nv.cuinfo           --------------------------
	.section	.note.nv.cuinfo,"",@"SHT_NOTE"
	.sectionflags	@"SHF_NOTE_NV_CUINFO"
        /*0018*/ 	.short	0x0002
        /*001a*/ 	.short	0x0064
        /*001c*/ 	.short	0x0082
	.zero		2


//--------------------- .nv.info                  --------------------------
	.section	.nv.info,"",@"SHT_CUDA_INFO"
	.align	4


	//----- nvinfo : EIATTR_REGCOUNT
	.align		4
        /*0000*/ 	.byte	0x04, 0x2f
        /*0002*/ 	.short	(.L_1 - .L_0)
	.align		4
.L_0:
        /*0004*/ 	.word	index@(_Z13stepBoardCudaPiS_)
        /*0008*/ 	.word	0x00000012


	//----- nvinfo : EIATTR_FRAME_SIZE
	.align		4
.L_1:
        /*000c*/ 	.byte	0x04, 0x11
        /*000e*/ 	.short	(.L_3 - .L_2)
	.align		4
.L_2:
        /*0010*/ 	.word	index@(_Z13stepBoardCudaPiS_)
        /*0014*/ 	.word	0x00000000


	//----- nvinfo : EIATTR_MIN_STACK_SIZE
	.align		4
.L_3:
        /*0018*/ 	.byte	0x04, 0x12
        /*001a*/ 	.short	(.L_5 - .L_4)
	.align		4
.L_4:
        /*001c*/ 	.word	index@(_Z13stepBoardCudaPiS_)
        /*0020*/ 	.word	0x00000000
.L_5:


//--------------------- .nv.compat                --------------------------
	.section	.nv.compat,"",@"SHT_CUDA_COMPAT_INFO"
	.align	4
        /*0000*/ 	.byte	0x02, 0x09, 0x00, 0x00, 0x02, 0x02, 0x01, 0x00, 0x02, 0x05, 0x05, 0x00, 0x03, 0x07, 0x01, 0x01
        /*0010*/ 	.byte	0x02, 0x03, 0x00, 0x00, 0x02, 0x06, 0x01, 0x00, 0x04, 0x0b, 0x08, 0x00, 0x09, 0x00, 0x00, 0x00
        /*0020*/ 	.byte	0x00, 0x00, 0x00, 0x00


//--------------------- .nv.info._Z13stepBoardCudaPiS_ --------------------------
	.section	.nv.info._Z13stepBoardCudaPiS_,"",@"SHT_CUDA_INFO"
	.sectionflags	@""
	.align	4


	//----- nvinfo : EIATTR_CUDA_API_VERSION
	.align		4
        /*0000*/ 	.byte	0x04, 0x37
        /*0002*/ 	.short	(.L_7 - .L_6)
.L_6:
        /*0004*/ 	.word	0x00000082


	//----- nvinfo : EIATTR_KPARAM_INFO
	.align		4
.L_7:
        /*0008*/ 	.byte	0x04, 0x17
        /*000a*/ 	.short	(.L_9 - .L_8)
.L_8:
        /*000c*/ 	.word	0x00000000
        /*0010*/ 	.short	0x0001
        /*0012*/ 	.short	0x0008
        /*0014*/ 	.byte	0x00, 0xf5, 0x21, 0x00


	//----- nvinfo : EIATTR_KPARAM_INFO
	.align		4
.L_9:
        /*0018*/ 	.byte	0x04, 0x17
        /*001a*/ 	.short	(.L_11 - .L_10)
.L_10:
        /*001c*/ 	.word	0x00000000
        /*0020*/ 	.short	0x0000
        /*0022*/ 	.short	0x0000
        /*0024*/ 	.byte	0x00, 0xf5, 0x21, 0x00


	//----- nvinfo : EIATTR_SPARSE_MMA_MASK
	.align		4
.L_11:
        /*0028*/ 	.byte	0x03, 0x50
        /*002a*/ 	.short	0x0000


	//----- nvinfo : EIATTR_MAXREG_COUNT
	.align		4
        /*002c*/ 	.byte	0x03, 0x1b
        /*002e*/ 	.short	0x00ff


	//----- nvinfo : EIATTR_MERCURY_ISA_VERSION
	.align		4
        /*0030*/ 	.byte	0x03, 0x5f
        /*0032*/ 	.short	0x0101


	//----- nvinfo : EIATTR_VRC_CTA_INIT_COUNT
	.align		4
        /*0034*/ 	.byte	0x02, 0x4a
	.zero		1
	.zero		1


	//----- nvinfo : EIATTR_EXIT_INSTR_OFFSETS
	.align		4
        /*0038*/ 	.byte	0x04, 0x1c
        /*003a*/ 	.short	(.L_13 - .L_12)


	//   ....[0]....
.L_12:
        /*003c*/ 	.word	0x000003c0


	//----- nvinfo : EIATTR_CRS_STACK_SIZE
	.align		4
.L_13:
        /*0040*/ 	.byte	0x04, 0x1e
        /*0042*/ 	.short	(.L_15 - .L_14)
.L_14:
        /*0044*/ 	.word	0x00000000


	//----- nvinfo : EIATTR_CBANK_PARAM_SIZE
	.align		4
.L_15:
        /*0048*/ 	.byte	0x03, 0x19
        /*004a*/ 	.short	0x0010


	//----- nvinfo : EIATTR_PARAM_CBANK
	.align		4
        /*004c*/ 	.byte	0x04, 0x0a
        /*004e*/ 	.short	(.L_17 - .L_16)
	.align		4
.L_16:
        /*0050*/ 	.word	index@(.nv.constant0._Z13stepBoardCudaPiS_)
        /*0054*/ 	.short	0x0380
        /*0056*/ 	.short	0x0010


	//----- nvinfo : EIATTR_SW_WAR
	.align		4
.L_17:
        /*0058*/ 	.byte	0x04, 0x36
        /*005a*/ 	.short	(.L_19 - .L_18)
.L_18:
        /*005c*/ 	.word	0x00000008
.L_19:


//--------------------- .nv.callgraph             --------------------------
	.section	.nv.callgraph,"",@"SHT_CUDA_CALLGRAPH"
	.align	4
	.sectionentsize	8
	.align		4
        /*0000*/ 	.word	0x00000000
	.align		4
        /*0004*/ 	.word	0xffffffff
	.align		4
        /*0008*/ 	.word	0x00000000
	.align		4
        /*000c*/ 	.word	0xfffffffe
	.align		4
        /*0010*/ 	.word	0x00000000
	.align		4
        /*0014*/ 	.word	0xfffffffd
	.align		4
        /*0018*/ 	.word	0x00000000
	.align		4
        /*001c*/ 	.word	0xfffffffc


//--------------------- .text._Z13stepBoardCudaPiS_ --------------------------
	.section	.text._Z13stepBoardCudaPiS_,"ax",@progbits
	.align	128
        .global         _Z13stepBoardCudaPiS_
        .type           _Z13stepBoardCudaPiS_,@function
        .size           _Z13stepBoardCudaPiS_,(.L_x_7 - _Z13stepBoardCudaPiS_)
        .other          _Z13stepBoardCudaPiS_,@"STO_CUDA_ENTRY STV_DEFAULT"
_Z13stepBoardCudaPiS_:
.text._Z13stepBoardCudaPiS_:
[----:B------:R-:W-:Y:S01]  /*0000*/  LDC R1, c[0x0][0x37c] ;  /* 0x0000df00ff017b82 */ /* 0x000fe20000000800 */
[----:B------:R-:W0:Y:S07]  /*0010*/  S2R R8, SR_CTAID.X ;  /* 0x0000000000087919 */ /* 0x000e2e0000002500 */
[----:B------:R-:W1:Y:S01]  /*0020*/  LDC.64 R6, c[0x0][0x380] ;  /* 0x0000e000ff067b82 */ /* 0x000e620000000a00 */
[----:B------:R-:W2:Y:S01]  /*0030*/  LDCU.64 UR4, c[0x0][0x358] ;  /* 0x00006b00ff0477ac */ /* 0x000ea20008000a00 */
[----:B------:R-:W-:Y:S01]  /*0040*/  IMAD.MOV.U32 R0, RZ, RZ, RZ ;  /* 0x000000ffff007224 */ /* 0x000fe200078e00ff */
[----:B------:R-:W3:Y:S01]  /*0050*/  S2R R13, SR_TID.X ;  /* 0x00000000000d7919 */ /* 0x000ee20000002100 */
[C---:B0-----:R-:W-:Y:S01]  /*0060*/  ISETP.NE.AND P0, PT, R8.reuse, RZ, PT ;  /* 0x000000ff0800720c */ /* 0x041fe20003f05270 */
[----:B---3--:R-:W-:-:S04]  /*0070*/  IMAD R9, R8, 0xa, R13 ;  /* 0x0000000a08097824 */ /* 0x008fc800078e020d */
[C---:B------:R-:W-:Y:S02]  /*0080*/  VIADD R5, R9.reuse, 0xfffffff6 ;  /* 0xfffffff609057836 */ /* 0x040fe40000000000 */
[----:B-1----:R-:W-:-:S04]  /*0090*/  IMAD.WIDE.U32 R2, R9, 0x4, R6 ;  /* 0x0000000409027825 */ /* 0x002fc800078e0006 */
[----:B------:R-:W-:Y:S02]  /*00a0*/  IMAD.WIDE R4, R5, 0x4, R6 ;  /* 0x0000000405047825 */ /* 0x000fe400078e0206 */
[----:B--2---:R-:W-:Y:S05]  /*00b0*/  @!P0 BRA `(.L_x_0) ;  /* 0x0000000000108947 */ /* 0x004fea0003800000 */
[----:B------:R0:W5:Y:S01]  /*00c0*/  LDG.E R0, desc[UR4][R4.64] ;  /* 0x0000000404007981 */ /* 0x000162000c1e1900 */
[----:B------:R-:W-:Y:S02]  /*00d0*/  ISETP.GT.U32.AND P1, PT, R8, 0x8, PT ;  /* 0x000000080800780c */ /* 0x000fe40003f24070 */
[----:B------:R-:W-:-:S11]  /*00e0*/  PLOP3.LUT P0, PT, PT, PT, PT, 0x8, 0x80 ;  /* 0x000000000080781c */ /* 0x000fd60003f0e170 */
[----:B0-----:R-:W-:Y:S05]  /*00f0*/  @P1 BRA `(.L_x_1) ;  /* 0x00000000000c1947 */ /* 0x001fea0003800000 */
.L_x_0:
[----:B------:R-:W2:Y:S01]  /*0100*/  LDG.E R11, desc[UR4][R2.64+0x28] ;  /* 0x00002804020b7981 */ /* 0x000ea2000c1e1900 */
[----:B------:R-:W-:Y:S01]  /*0110*/  PLOP3.LUT P0, PT, PT, PT, PT, 0x80, 0x8 ;  /* 0x000000000008781c */ /* 0x000fe20003f0f070 */
[----:B--2--5:R-:W-:-:S12]  /*0120*/  IMAD.IADD R0, R11, 0x1, R0 ;  /* 0x000000010b007824 */ /* 0x024fd800078e0200 */
.L_x_1:
[----:B------:R-:W-:Y:S01]  /*0130*/  ISETP.NE.AND P2, PT, R13, RZ, PT ;  /* 0x000000ff0d00720c */ /* 0x000fe20003f45270 */
[----:B------:R-:W-:Y:S04]  /*0140*/  BSSY.RECONVERGENT B0, `(.L_x_2) ;  /* 0x000000f000007945 */ /* 0x000fe80003800200 */
[----:B------:R-:W-:Y:S08]  /*0150*/  BSSY.RELIABLE B1, `(.L_x_3) ;  /* 0x000000a000017945 */ /* 0x000ff00003800100 */
[----:B------:R-:W-:Y:S05]  /*0160*/  @!P2 BRA `(.L_x_4) ;  /* 0x000000000020a947 */ /* 0x000fea0003800000 */
[----:B------:R-:W-:-:S04]  /*0170*/  VIADD R11, R9, 0xffffffff ;  /* 0xffffffff090b7836 */ /* 0x000fc80000000000 */
[----:B------:R-:W-:-:S06]  /*0180*/  IMAD.WIDE.U32 R6, R11, 0x4, R6 ;  /* 0x000000040b067825 */ /* 0x000fcc00078e0006 */
[----:B------:R-:W2:Y:S01]  /*0190*/  LDG.E R7, desc[UR4][R6.64] ;  /* 0x0000000406077981 */ /* 0x000ea2000c1e1900 */
[----:B------:R-:W-:Y:S02]  /*01a0*/  ISETP.GT.U32.AND P3, PT, R13, 0x8, PT ;  /* 0x000000080d00780c */ /* 0x000fe40003f64070 */
[----:B------:R-:W-:-:S11]  /*01b0*/  PLOP3.LUT P1, PT, PT, PT, PT, 0x8, 0x80 ;  /* 0x000000000080781c */ /* 0x000fd60003f2e170 */
[----:B------:R-:W-:Y:S05]  /*01c0*/  @P3 BREAK.RELIABLE B1 ;  /* 0x0000000000013942 */ /* 0x000fea0003800100 */
[----:B--2--5:R-:W-:Y:S01]  /*01d0*/  IMAD.IADD R0, R0, 0x1, R7 ;  /* 0x0000000100007824 */ /* 0x024fe200078e0207 */
[----:B------:R-:W-:Y:S06]  /*01e0*/  @P3 BRA `(.L_x_5) ;  /* 0x0000000000103947 */ /* 0x000fec0003800000 */
.L_x_4:
[----:B------:R-:W-:Y:S05]  /*01f0*/  BSYNC.RELIABLE B1 ;  /* 0x0000000000017941 */ /* 0x000fea0003800100 */
.L_x_3:
[----:B------:R-:W2:Y:S01]  /*0200*/  LDG.E R7, desc[UR4][R2.64+0x4] ;  /* 0x0000040402077981 */ /* 0x000ea2000c1e1900 */
[----:B------:R-:W-:Y:S01]  /*0210*/  PLOP3.LUT P1, PT, PT, PT, PT, 0x80, 0x8 ;  /* 0x000000000008781c */ /* 0x000fe20003f2f070 */
[----:B--2--5:R-:W-:-:S12]  /*0220*/  IMAD.IADD R0, R7, 0x1, R0 ;  /* 0x0000000107007824 */ /* 0x024fd800078e0200 */
.L_x_5:
[----:B------:R-:W-:Y:S05]  /*0230*/  BSYNC.RECONVERGENT B0 ;  /* 0x0000000000007941 */ /* 0x000fea0003800200 */
.L_x_2:
[----:B------:R-:W-:Y:S05]  /*0240*/  WARPSYNC.ALL ;  /* 0x0000000000007948 */ /* 0x000fea0003800000 */
[C---:B------:R-:W-:Y:S02]  /*0250*/  ISETP.EQ.OR P2, PT, R8.reuse, RZ, !P2 ;  /* 0x000000ff0800720c */ /* 0x040fe40005742670 */
[----:B------:R-:W-:Y:S02]  /*0260*/  ISETP.EQ.OR P4, PT, R8, RZ, !P1 ;  /* 0x000000ff0800720c */ /* 0x000fe40004f82670 */
[----:B------:R-:W-:Y:S01]  /*0270*/  ISETP.EQ.OR P3, PT, R13, RZ, !P0 ;  /* 0x000000ff0d00720c */ /* 0x000fe20004762670 */
[----:B------:R-:W2:Y:S01]  /*0280*/  LDG.E R8, desc[UR4][R2.64] ;  /* 0x0000000402087981 */ /* 0x000ea2000c1e1900 */
[----:B------:R-:W-:-:S07]  /*0290*/  PLOP3.LUT P0, PT, P0, P1, PT, 0x80, 0x8 ;  /* 0x000000000008781c */ /* 0x000fce0000703070 */
[----:B------:R-:W3:Y:S04]  /*02a0*/  @!P2 LDG.E R7, desc[UR4][R4.64+-0x4] ;  /* 0xfffffc040407a981 */ /* 0x000ee8000c1e1900 */
[----:B------:R-:W4:Y:S04]  /*02b0*/  @!P4 LDG.E R11, desc[UR4][R4.64+0x4] ;  /* 0x00000404040bc981 */ /* 0x000f28000c1e1900 */
[----:B------:R-:W5:Y:S04]  /*02c0*/  @!P3 LDG.E R13, desc[UR4][R2.64+0x24] ;  /* 0x00002404020db981 */ /* 0x000f68000c1e1900 */
[----:B------:R-:W5:Y:S01]  /*02d0*/  @P0 LDG.E R15, desc[UR4][R2.64+0x2c] ;  /* 0x00002c04020f0981 */ /* 0x000f62000c1e1900 */
[----:B--2---:R-:W-:Y:S01]  /*02e0*/  ISETP.NE.AND P1, PT, R8, RZ, PT ;  /* 0x000000ff0800720c */ /* 0x004fe20003f25270 */
[----:B---3--:R-:W-:-:S02]  /*02f0*/  @!P2 IMAD.IADD R0, R0, 0x1, R7 ;  /* 0x000000010000a824 */ /* 0x008fc400078e0207 */
[----:B------:R-:W0:Y:S02]  /*0300*/  LDC.64 R6, c[0x0][0x388] ;  /* 0x0000e200ff067b82 */ /* 0x000e240000000a00 */
[----:B----4-:R-:W-:-:S04]  /*0310*/  @!P4 IMAD.IADD R0, R0, 0x1, R11 ;  /* 0x000000010000c824 */ /* 0x010fc800078e020b */
[----:B-----5:R-:W-:-:S04]  /*0320*/  @!P3 IMAD.IADD R0, R0, 0x1, R13 ;  /* 0x000000010000b824 */ /* 0x020fc800078e020d */
[----:B------:R-:W-:Y:S02]  /*0330*/  @P0 IMAD.IADD R0, R0, 0x1, R15 ;  /* 0x0000000100000824 */ /* 0x000fe400078e020f */
[----:B------:R-:W-:Y:S02]  /*0340*/  IMAD.MOV.U32 R8, RZ, RZ, 0x3 ;  /* 0x00000003ff087424 */ /* 0x000fe400078e00ff */
[----:B------:R-:W-:-:S03]  /*0350*/  IMAD.MOV.U32 R5, RZ, RZ, R0 ;  /* 0x000000ffff057224 */ /* 0x000fc600078e0000 */
[----:B------:R-:W-:Y:S02]  /*0360*/  SEL R0, R8, 0x2, !P1 ;  /* 0x0000000208007807 */ /* 0x000fe40004800000 */
[----:B------:R-:W-:-:S04]  /*0370*/  @P1 LOP3.LUT R5, R5, 0xfffffffe, RZ, 0xc0, !PT ;  /* 0xfffffffe05051812 */ /* 0x000fc800078ec0ff */
[----:B------:R-:W-:Y:S01]  /*0380*/  ISETP.NE.AND P0, PT, R5, R0, PT ;  /* 0x000000000500720c */ /* 0x000fe20003f05270 */
[----:B0-----:R-:W-:-:S03]  /*0390*/  IMAD.WIDE.U32 R2, R9, 0x4, R6 ;  /* 0x0000000409027825 */ /* 0x001fc600078e0006 */
[----:B------:R-:W-:-:S05]  /*03a0*/  SEL R5, RZ, 0x1, P0 ;  /* 0x00000001ff057807 */ /* 0x000fca0000000000 */
[----:B------:R-:W-:Y:S01]  /*03b0*/  STG.E desc[UR4][R2.64], R5 ;  /* 0x0000000502007986 */ /* 0x000fe2000c101904 */
[----:B------:R-:W-:Y:S05]  /*03c0*/  EXIT ;  /* 0x000000000000794d */ /* 0x000fea0003800000 */
.L_x_6:
[----:B------:R-:W-:-:S00]  /*03d0*/  BRA `(.L_x_6) ;  /* 0xfffffffc00fc7947 */ /* 0x000fc0000383ffff */
[----:B------:R-:W-:-:S00]  /*03e0*/  NOP ;  /* 0x0000000000007918 */ /* 0x000fc00000000000 */
        /* <DEDUP_REMOVED lines=9> */
.L_x_7:


//--------------------- .nv.shared.reserved.0     --------------------------
	.section	.nv.shared.reserved.0,"aw",@nobits
	.weak		__nv_reservedSMEM_offset_0_alias
	.size		__nv_reservedSMEM_offset_0_alias, 0, 64
	.other		__nv_reservedSMEM_offset_0_alias,@"STO_CUDA_RESERVED_SHARED STV_DEFAULT"
__nv_reservedSMEM_offset_0_alias:
	.zero		0
	.zero		64


//--------------------- .nv.constant0._Z13stepBoardCudaPiS_ --------------------------
	.section	.nv.constant0._Z13stepBoardCudaPiS_,"a",@progbits
	.sectionflags	@""
	.align	4
.nv.constant0._Z13stepBoardCudaPiS_:
	.zero		912


//--------------------- SYMBOLS --------------------------

	.type		.nv.reservedSmem.offset0,@object
	.size		.nv.reservedSmem.offset0,0x4
